//
// Generated by NVIDIA NVVM Compiler
//
// Compiler Build ID: CL-36424714
// Cuda compilation tools, release 13.0, V13.0.88
// Based on NVVM 20.0.0
//

.version 9.0
.target sm_100
.address_size 64

	// .globl	_Z9lcsKernelPKiPiS1_S0_S1_iii

.visible .entry _Z9lcsKernelPKiPiS1_S0_S1_iii(
	.param .u64 .ptr .align 1 _Z9lcsKernelPKiPiS1_S0_S1_iii_param_0,
	.param .u64 .ptr .align 1 _Z9lcsKernelPKiPiS1_S0_S1_iii_param_1,
	.param .u64 .ptr .align 1 _Z9lcsKernelPKiPiS1_S0_S1_iii_param_2,
	.param .u64 .ptr .align 1 _Z9lcsKernelPKiPiS1_S0_S1_iii_param_3,
	.param .u64 .ptr .align 1 _Z9lcsKernelPKiPiS1_S0_S1_iii_param_4,
	.param .u32 _Z9lcsKernelPKiPiS1_S0_S1_iii_param_5,
	.param .u32 _Z9lcsKernelPKiPiS1_S0_S1_iii_param_6,
	.param .u32 _Z9lcsKernelPKiPiS1_S0_S1_iii_param_7
)
{
	.reg .pred 	%p<27>;
	.reg .b32 	%r<173>;
	.reg .b64 	%rd<66>;

	ld.param.u64 	%rd12, [_Z9lcsKernelPKiPiS1_S0_S1_iii_param_1];
	ld.param.u64 	%rd14, [_Z9lcsKernelPKiPiS1_S0_S1_iii_param_3];
	ld.param.u64 	%rd15, [_Z9lcsKernelPKiPiS1_S0_S1_iii_param_4];
	ld.param.u32 	%r72, [_Z9lcsKernelPKiPiS1_S0_S1_iii_param_5];
	ld.param.u32 	%r74, [_Z9lcsKernelPKiPiS1_S0_S1_iii_param_6];
	ld.param.u32 	%r73, [_Z9lcsKernelPKiPiS1_S0_S1_iii_param_7];
	cvta.to.global.u64 	%rd1, %rd15;
	mov.u32 	%r1, %tid.x;
	mov.u32 	%r75, %ctaid.x;
	mov.u32 	%r76, %ntid.x;
	mul.lo.s32 	%r2, %r75, %r76;
	add.s32 	%r3, %r2, %r1;
	add.s32 	%r77, %r74, -1;
	setp.ge.s32 	%p1, %r3, %r77;
	@%p1 bra 	$L__BB0_48;
	cvta.to.global.u64 	%rd16, %rd14;
	cvta.to.global.u64 	%rd2, %rd12;
	mul.wide.s32 	%rd17, %r3, 4;
	add.s64 	%rd18, %rd16, %rd17;
	ld.global.u32 	%r78, [%rd18];
	ld.global.u32 	%r4, [%rd18+4];
	sub.s32 	%r5, %r4, %r78;
	cvt.s64.s32 	%rd3, %r78;
	add.s32 	%r6, %r78, %r3;
	setp.lt.s32 	%p2, %r72, 0;
	@%p2 bra 	$L__BB0_47;
	cvt.u32.u64 	%r80, %rd3;
	sub.s32 	%r81, %r4, %r80;
	add.s32 	%r82, %r81, 1;
	and.b32  	%r7, %r82, 7;
	and.b32  	%r8, %r82, 3;
	and.b32  	%r9, %r82, -4;
	and.b32  	%r10, %r82, -8;
	and.b32  	%r11, %r82, 1;
	neg.s32 	%r12, %r9;
	add.s32 	%r83, %r1, %r80;
	add.s32 	%r84, %r83, %r2;
	add.s32 	%r13, %r84, -1;
	mov.b32 	%r152, 0;
$L__BB0_3:
	mov.u32 	%r14, %r152;
	setp.lt.s32 	%p3, %r5, 0;
	@%p3 bra 	$L__BB0_46;
	setp.ne.s32 	%p4, %r14, 0;
	add.s32 	%r85, %r14, -1;
	mul.lo.s32 	%r15, %r85, %r73;
	add.s32 	%r16, %r15, %r6;
	mul.lo.s32 	%r17, %r14, %r73;
	@%p4 bra 	$L__BB0_16;
	setp.lt.u32 	%p19, %r5, 7;
	mov.b32 	%r155, 0;
	@%p19 bra 	$L__BB0_8;
	add.s32 	%r18, %r16, %r73;
	mov.b32 	%r153, 0;
$L__BB0_7:
	.pragma "nounroll";
	add.s32 	%r137, %r153, %r18;
	mul.wide.s32 	%rd51, %r137, 4;
	add.s64 	%rd52, %rd1, %rd51;
	mov.b32 	%r138, 0;
	st.global.u32 	[%rd52], %r138;
	st.global.u32 	[%rd52+4], %r138;
	st.global.u32 	[%rd52+8], %r138;
	st.global.u32 	[%rd52+12], %r138;
	st.global.u32 	[%rd52+16], %r138;
	st.global.u32 	[%rd52+20], %r138;
	st.global.u32 	[%rd52+24], %r138;
	st.global.u32 	[%rd52+28], %r138;
	add.s32 	%r153, %r153, 8;
	setp.ne.s32 	%p20, %r153, %r10;
	mov.u32 	%r155, %r10;
	@%p20 bra 	$L__BB0_7;
$L__BB0_8:
	setp.eq.s32 	%p21, %r7, 0;
	@%p21 bra 	$L__BB0_46;
	add.s32 	%r139, %r7, -1;
	setp.lt.u32 	%p22, %r139, 3;
	@%p22 bra 	$L__BB0_11;
	add.s32 	%r140, %r155, %r17;
	add.s32 	%r141, %r140, %r6;
	mul.wide.s32 	%rd53, %r141, 4;
	add.s64 	%rd54, %rd1, %rd53;
	mov.b32 	%r142, 0;
	st.global.u32 	[%rd54], %r142;
	st.global.u32 	[%rd54+4], %r142;
	st.global.u32 	[%rd54+8], %r142;
	st.global.u32 	[%rd54+12], %r142;
	add.s32 	%r155, %r155, 4;
$L__BB0_11:
	setp.eq.s32 	%p23, %r8, 0;
	@%p23 bra 	$L__BB0_46;
	setp.eq.s32 	%p24, %r8, 1;
	@%p24 bra 	$L__BB0_14;
	add.s32 	%r143, %r155, %r17;
	add.s32 	%r144, %r143, %r6;
	mul.wide.s32 	%rd55, %r144, 4;
	add.s64 	%rd56, %rd1, %rd55;
	mov.b32 	%r145, 0;
	st.global.u32 	[%rd56], %r145;
	st.global.u32 	[%rd56+4], %r145;
	add.s32 	%r155, %r155, 2;
$L__BB0_14:
	setp.eq.s32 	%p25, %r11, 0;
	@%p25 bra 	$L__BB0_46;
	add.s32 	%r146, %r155, %r17;
	add.s32 	%r147, %r146, %r6;
	mul.wide.s32 	%rd57, %r147, 4;
	add.s64 	%rd58, %rd1, %rd57;
	mov.b32 	%r148, 0;
	st.global.u32 	[%rd58], %r148;
	bra.uni 	$L__BB0_46;
$L__BB0_16:
	ld.param.u64 	%rd64, [_Z9lcsKernelPKiPiS1_S0_S1_iii_param_0];
	cvta.to.global.u64 	%rd19, %rd64;
	mul.wide.s32 	%rd20, %r14, 4;
	add.s64 	%rd4, %rd19, %rd20;
	setp.lt.u32 	%p5, %r5, 3;
	mov.b32 	%r167, 0;
	@%p5 bra 	$L__BB0_32;
	add.s32 	%r159, %r13, %r17;
	add.s32 	%r158, %r17, 1;
	add.s32 	%r157, %r13, %r15;
	mov.b32 	%r161, 0;
	mov.u32 	%r160, %r12;
$L__BB0_18:
	setp.eq.s32 	%p6, %r161, 0;
	cvt.s64.s32 	%rd21, %r161;
	add.s64 	%rd22, %rd21, %rd3;
	shl.b64 	%rd23, %rd22, 2;
	add.s64 	%rd5, %rd2, %rd23;
	mul.wide.s32 	%rd24, %r157, 4;
	add.s64 	%rd6, %rd1, %rd24;
	mov.b32 	%r162, 0;
	mov.u32 	%r163, %r17;
	@%p6 bra 	$L__BB0_22;
	ld.global.u32 	%r89, [%rd4+-4];
	ld.global.u32 	%r90, [%rd5+-4];
	setp.ne.s32 	%p7, %r89, %r90;
	@%p7 bra 	$L__BB0_21;
	ld.global.u32 	%r94, [%rd6];
	add.s32 	%r162, %r94, 1;
	add.s32 	%r163, %r161, %r17;
	bra.uni 	$L__BB0_22;
$L__BB0_21:
	add.s32 	%r91, %r157, 1;
	mul.wide.s32 	%rd25, %r91, 4;
	add.s64 	%rd26, %rd1, %rd25;
	ld.global.u32 	%r92, [%rd26];
	add.s32 	%r163, %r158, -1;
	mul.wide.s32 	%rd27, %r159, 4;
	add.s64 	%rd28, %rd1, %rd27;
	ld.global.u32 	%r93, [%rd28];
	max.s32 	%r162, %r92, %r93;
$L__BB0_22:
	add.s32 	%r95, %r163, %r6;
	mul.wide.s32 	%rd29, %r95, 4;
	add.s64 	%rd30, %rd1, %rd29;
	st.global.u32 	[%rd30], %r162;
	ld.global.u32 	%r96, [%rd4+-4];
	ld.global.u32 	%r97, [%rd5];
	setp.eq.s32 	%p8, %r96, %r97;
	@%p8 bra 	$L__BB0_24;
	ld.global.u32 	%r98, [%rd6+8];
	add.s32 	%r99, %r159, 1;
	mul.wide.s32 	%rd31, %r99, 4;
	add.s64 	%rd32, %rd1, %rd31;
	ld.global.u32 	%r100, [%rd32];
	max.s32 	%r164, %r98, %r100;
	bra.uni 	$L__BB0_25;
$L__BB0_24:
	ld.global.u32 	%r101, [%rd6+4];
	add.s32 	%r164, %r101, 1;
$L__BB0_25:
	add.s32 	%r102, %r159, 2;
	mul.wide.s32 	%rd33, %r102, 4;
	add.s64 	%rd7, %rd1, %rd33;
	st.global.u32 	[%rd7], %r164;
	ld.global.u32 	%r103, [%rd4+-4];
	ld.global.u32 	%r104, [%rd5+4];
	setp.eq.s32 	%p9, %r103, %r104;
	@%p9 bra 	$L__BB0_27;
	ld.global.u32 	%r105, [%rd6+12];
	max.s32 	%r165, %r105, %r164;
	bra.uni 	$L__BB0_28;
$L__BB0_27:
	ld.global.u32 	%r106, [%rd6+8];
	add.s32 	%r165, %r106, 1;
$L__BB0_28:
	st.global.u32 	[%rd7+4], %r165;
	ld.global.u32 	%r107, [%rd4+-4];
	ld.global.u32 	%r108, [%rd5+8];
	setp.eq.s32 	%p10, %r107, %r108;
	@%p10 bra 	$L__BB0_30;
	ld.global.u32 	%r109, [%rd6+16];
	max.s32 	%r166, %r109, %r165;
	bra.uni 	$L__BB0_31;
$L__BB0_30:
	ld.global.u32 	%r110, [%rd6+12];
	add.s32 	%r166, %r110, 1;
$L__BB0_31:
	st.global.u32 	[%rd7+8], %r166;
	add.s32 	%r161, %r161, 4;
	add.s32 	%r160, %r160, 4;
	add.s32 	%r159, %r159, 4;
	add.s32 	%r158, %r158, 4;
	add.s32 	%r157, %r157, 4;
	setp.ne.s32 	%p11, %r160, 0;
	mov.u32 	%r167, %r9;
	@%p11 bra 	$L__BB0_18;
$L__BB0_32:
	setp.eq.s32 	%p12, %r8, 0;
	@%p12 bra 	$L__BB0_46;
	setp.eq.s32 	%p13, %r167, 0;
	cvt.s64.s32 	%rd34, %r167;
	add.s64 	%rd35, %rd34, %rd3;
	shl.b64 	%rd36, %rd35, 2;
	add.s64 	%rd8, %rd2, %rd36;
	add.s32 	%r112, %r16, %r167;
	mul.wide.s32 	%rd37, %r112, 4;
	add.s64 	%rd9, %rd1, %rd37;
	mov.b32 	%r168, 0;
	mov.u32 	%r169, %r17;
	@%p13 bra 	$L__BB0_37;
	ld.global.u32 	%r113, [%rd4+-4];
	ld.global.u32 	%r114, [%rd8+-4];
	setp.eq.s32 	%p14, %r113, %r114;
	@%p14 bra 	$L__BB0_36;
	ld.global.u32 	%r115, [%rd9];
	add.s32 	%r169, %r167, %r17;
	add.s32 	%r116, %r6, %r169;
	add.s32 	%r117, %r116, -1;
	mul.wide.s32 	%rd38, %r117, 4;
	add.s64 	%rd39, %rd1, %rd38;
	ld.global.u32 	%r118, [%rd39];
	max.s32 	%r168, %r115, %r118;
	bra.uni 	$L__BB0_37;
$L__BB0_36:
	add.s32 	%r120, %r112, -1;
	mul.wide.s32 	%rd40, %r120, 4;
	add.s64 	%rd41, %rd1, %rd40;
	ld.global.u32 	%r121, [%rd41];
	add.s32 	%r168, %r121, 1;
	add.s32 	%r169, %r167, %r17;
$L__BB0_37:
	setp.eq.s32 	%p15, %r8, 1;
	add.s32 	%r122, %r169, %r6;
	mul.wide.s32 	%rd42, %r122, 4;
	add.s64 	%rd43, %rd1, %rd42;
	st.global.u32 	[%rd43], %r168;
	add.s32 	%r61, %r167, 1;
	@%p15 bra 	$L__BB0_46;
	ld.global.u32 	%r123, [%rd4+-4];
	ld.global.u32 	%r124, [%rd8];
	setp.eq.s32 	%p16, %r123, %r124;
	@%p16 bra 	$L__BB0_40;
	ld.global.u32 	%r125, [%rd9+4];
	add.s32 	%r171, %r61, %r17;
	add.s32 	%r126, %r6, %r171;
	add.s32 	%r127, %r126, -1;
	mul.wide.s32 	%rd44, %r127, 4;
	add.s64 	%rd45, %rd1, %rd44;
	ld.global.u32 	%r128, [%rd45];
	max.s32 	%r170, %r125, %r128;
	bra.uni 	$L__BB0_41;
$L__BB0_40:
	ld.global.u32 	%r129, [%rd9];
	add.s32 	%r170, %r129, 1;
	add.s32 	%r171, %r61, %r17;
$L__BB0_41:
	setp.eq.s32 	%p17, %r8, 2;
	add.s32 	%r130, %r171, %r6;
	mul.wide.s32 	%rd46, %r130, 4;
	add.s64 	%rd10, %rd1, %rd46;
	st.global.u32 	[%rd10], %r170;
	@%p17 bra 	$L__BB0_46;
	ld.global.u32 	%r131, [%rd4+-4];
	cvt.s64.s32 	%rd47, %r61;
	add.s64 	%rd48, %rd47, %rd3;
	shl.b64 	%rd49, %rd48, 2;
	add.s64 	%rd50, %rd2, %rd49;
	ld.global.u32 	%r132, [%rd50];
	setp.eq.s32 	%p18, %r131, %r132;
	@%p18 bra 	$L__BB0_44;
	ld.global.u32 	%r133, [%rd9+8];
	max.s32 	%r172, %r133, %r170;
	bra.uni 	$L__BB0_45;
$L__BB0_44:
	ld.global.u32 	%r134, [%rd9+4];
	add.s32 	%r172, %r134, 1;
$L__BB0_45:
	st.global.u32 	[%rd10+4], %r172;
$L__BB0_46:
	add.s32 	%r152, %r14, 1;
	setp.ne.s32 	%p26, %r14, %r72;
	@%p26 bra 	$L__BB0_3;
$L__BB0_47:
	ld.param.u64 	%rd65, [_Z9lcsKernelPKiPiS1_S0_S1_iii_param_2];
	mad.lo.s32 	%r149, %r73, %r72, %r6;
	add.s32 	%r150, %r149, %r5;
	mul.wide.s32 	%rd59, %r150, 4;
	add.s64 	%rd60, %rd1, %rd59;
	ld.global.u32 	%r151, [%rd60];
	cvta.to.global.u64 	%rd61, %rd65;
	mul.wide.s32 	%rd62, %r3, 4;
	add.s64 	%rd63, %rd61, %rd62;
	st.global.u32 	[%rd63], %r151;
$L__BB0_48:
	ret;

}


// ===== COMPILED SASS (sm_100) =====

	.target	sm_100

	.elftype	@"ET_EXEC"


//--------------------- .note.nv.tkinfo           --------------------------
	.section	.note.nv.tkinfo,"",@"SHT_NOTE"
	.sectionflags	@"SHF_NOTE_NV_TKINFO"
	.tkinfo
        /*0018*/ 	.word	0x00000002
        /*0030*/ 	.string	""
        /*0030*/ 	.string	"ptxas"
        /*0030*/ 	.string	"Cuda compilation tools, release 13.0, V13.0.88"
        /*0030*/ 	.string	"Build cuda_13.0.r13.0/compiler.36424714_0"
        /*0030*/ 	.string	"-arch sm_100 -m 64 "



//--------------------- .note.nv.cuinfo           --------------------------
	.section	.note.nv.cuinfo,"",@"SHT_NOTE"
	.sectionflags	@"SHF_NOTE_NV_CUINFO"
        /*0018*/ 	.short	0x0002
        /*001a*/ 	.short	0x0064
        /*001c*/ 	.short	0x0082
	.zero		2


//--------------------- .nv.info                  --------------------------
	.section	.nv.info,"",@"SHT_CUDA_INFO"
	.align	4


	//----- nvinfo : EIATTR_REGCOUNT
	.align		4
        /*0000*/ 	.byte	0x04, 0x2f
        /*0002*/ 	.short	(.L_1 - .L_0)
	.align		4
.L_0:
        /*0004*/ 	.word	index@(_Z9lcsKernelPKiPiS1_S0_S1_iii)
        /*0008*/ 	.word	0x00000028


	//----- nvinfo : EIATTR_FRAME_SIZE
	.align		4
.L_1:
        /*000c*/ 	.byte	0x04, 0x11
        /*000e*/ 	.short	(.L_3 - .L_2)
	.align		4
.L_2:
        /*0010*/ 	.word	index@(_Z9lcsKernelPKiPiS1_S0_S1_iii)
        /*0014*/ 	.word	0x00000000


	//----- nvinfo : EIATTR_MIN_STACK_SIZE
	.align		4
.L_3:
        /*0018*/ 	.byte	0x04, 0x12
        /*001a*/ 	.short	(.L_5 - .L_4)
	.align		4
.L_4:
        /*001c*/ 	.word	index@(_Z9lcsKernelPKiPiS1_S0_S1_iii)
        /*0020*/ 	.word	0x00000000
.L_5:


//--------------------- .nv.compat                --------------------------
	.section	.nv.compat,"",@"SHT_CUDA_COMPAT_INFO"
	.align	4
        /*0000*/ 	.byte	0x02, 0x09, 0x00, 0x00, 0x02, 0x02, 0x01, 0x00, 0x02, 0x05, 0x05, 0x00, 0x03, 0x07, 0x01, 0x01
        /*0010*/ 	.byte	0x02, 0x03, 0x00, 0x00, 0x02, 0x06, 0x01, 0x00, 0x04, 0x0b, 0x08, 0x00, 0x09, 0x00, 0x00, 0x00
        /*0020*/ 	.byte	0x00, 0x00, 0x00, 0x00


//--------------------- .nv.info._Z9lcsKernelPKiPiS1_S0_S1_iii --------------------------
	.section	.nv.info._Z9lcsKernelPKiPiS1_S0_S1_iii,"",@"SHT_CUDA_INFO"
	.sectionflags	@""
	.align	4


	//----- nvinfo : EIATTR_CUDA_API_VERSION
	.align		4
        /*0000*/ 	.byte	0x04, 0x37
        /*0002*/ 	.short	(.L_7 - .L_6)
.L_6:
        /*0004*/ 	.word	0x00000082


	//----- nvinfo : EIATTR_KPARAM_INFO
	.align		4
.L_7:
        /*0008*/ 	.byte	0x04, 0x17
        /*000a*/ 	.short	(.L_9 - .L_8)
.L_8:
        /*000c*/ 	.word	0x00000000
        /*0010*/ 	.short	0x0007
        /*0012*/ 	.short	0x0030
        /*0014*/ 	.byte	0x00, 0xf0, 0x11, 0x00


	//----- nvinfo : EIATTR_KPARAM_INFO
	.align		4
.L_9:
        /*0018*/ 	.byte	0x04, 0x17
        /*001a*/ 	.short	(.L_11 - .L_10)
.L_10:
        /*001c*/ 	.word	0x00000000
        /*0020*/ 	.short	0x0006
        /*0022*/ 	.short	0x002c
        /*0024*/ 	.byte	0x00, 0xf0, 0x11, 0x00


	//----- nvinfo : EIATTR_KPARAM_INFO
	.align		4
.L_11:
        /*0028*/ 	.byte	0x04, 0x17
        /*002a*/ 	.short	(.L_13 - .L_12)
.L_12:
        /*002c*/ 	.word	0x00000000
        /*0030*/ 	.short	0x0005
        /*0032*/ 	.short	0x0028
        /*0034*/ 	.byte	0x00, 0xf0, 0x11, 0x00


	//----- nvinfo : EIATTR_KPARAM_INFO
	.align		4
.L_13:
        /*0038*/ 	.byte	0x04, 0x17
        /*003a*/ 	.short	(.L_15 - .L_14)
.L_14:
        /*003c*/ 	.word	0x00000000
        /*0040*/ 	.short	0x0004
        /*0042*/ 	.short	0x0020
        /*0044*/ 	.byte	0x00, 0xf5, 0x21, 0x00


	//----- nvinfo : EIATTR_KPARAM_INFO
	.align		4
.L_15:
        /*0048*/ 	.byte	0x04, 0x17
        /*004a*/ 	.short	(.L_17 - .L_16)
.L_16:
        /*004c*/ 	.word	0x00000000
        /*0050*/ 	.short	0x0003
        /*0052*/ 	.short	0x0018
        /*0054*/ 	.byte	0x00, 0xf5, 0x21, 0x00


	//----- nvinfo : EIATTR_KPARAM_INFO
	.align		4
.L_17:
        /*0058*/ 	.byte	0x04, 0x17
        /*005a*/ 	.short	(.L_19 - .L_18)
.L_18:
        /*005c*/ 	.word	0x00000000
        /*0060*/ 	.short	0x0002
        /*0062*/ 	.short	0x0010
        /*0064*/ 	.byte	0x00, 0xf5, 0x21, 0x00


	//----- nvinfo : EIATTR_KPARAM_INFO
	.align		4
.L_19:
        /*0068*/ 	.byte	0x04, 0x17
        /*006a*/ 	.short	(.L_21 - .L_20)
.L_20:
        /*006c*/ 	.word	0x00000000
        /*0070*/ 	.short	0x0001
        /*0072*/ 	.short	0x0008
        /*0074*/ 	.byte	0x00, 0xf5, 0x21, 0x00


	//----- nvinfo : EIATTR_KPARAM_INFO
	.align		4
.L_21:
        /*0078*/ 	.byte	0x04, 0x17
        /*007a*/ 	.short	(.L_23 - .L_22)
.L_22:
        /*007c*/ 	.word	0x00000000
        /*0080*/ 	.short	0x0000
        /*0082*/ 	.short	0x0000
        /*0084*/ 	.byte	0x00, 0xf5, 0x21, 0x00


	//----- nvinfo : EIATTR_SPARSE_MMA_MASK
	.align		4
.L_23:
        /*0088*/ 	.byte	0x03, 0x50
        /*008a*/ 	.short	0x0000


	//----- nvinfo : EIATTR_MAXREG_COUNT
	.align		4
        /*008c*/ 	.byte	0x03, 0x1b
        /*008e*/ 	.short	0x00ff


	//----- nvinfo : EIATTR_MERCURY_ISA_VERSION
	.align		4
        /*0090*/ 	.byte	0x03, 0x5f
        /*0092*/ 	.short	0x0101


	//----- nvinfo : EIATTR_VRC_CTA_INIT_COUNT
	.align		4
        /*0094*/ 	.byte	0x02, 0x4a
	.zero		1
	.zero		1


	//----- nvinfo : EIATTR_EXIT_INSTR_OFFSETS
	.align		4
        /*0098*/ 	.byte	0x04, 0x1c
        /*009a*/ 	.short	(.L_25 - .L_24)


	//   ....[0]....
.L_24:
        /*009c*/ 	.word	0x00000090


	//   ....[1]....
        /*00a0*/ 	.word	0x00000f70


	//----- nvinfo : EIATTR_CRS_STACK_SIZE
	.align		4
.L_25:
        /*00a4*/ 	.byte	0x04, 0x1e
        /*00a6*/ 	.short	(.L_27 - .L_26)
.L_26:
        /*00a8*/ 	.word	0x00000000


	//----- nvinfo : EIATTR_CBANK_PARAM_SIZE
	.align		4
.L_27:
        /*00ac*/ 	.byte	0x03, 0x19
        /*00ae*/ 	.short	0x0034


	//----- nvinfo : EIATTR_PARAM_CBANK
	.align		4
        /*00b0*/ 	.byte	0x04, 0x0a
        /*00b2*/ 	.short	(.L_29 - .L_28)
	.align		4
.L_28:
        /*00b4*/ 	.word	index@(.nv.constant0._Z9lcsKernelPKiPiS1_S0_S1_iii)
        /*00b8*/ 	.short	0x0380
        /*00ba*/ 	.short	0x0034


	//----- nvinfo : EIATTR_SW_WAR
	.align		4
.L_29:
        /*00bc*/ 	.byte	0x04, 0x36
        /*00be*/ 	.short	(.L_31 - .L_30)
.L_30:
        /*00c0*/ 	.word	0x00000008
.L_31:


//--------------------- .nv.callgraph             --------------------------
	.section	.nv.callgraph,"",@"SHT_CUDA_CALLGRAPH"
	.align	4
	.sectionentsize	8
	.align		4
        /*0000*/ 	.word	0x00000000
	.align		4
        /*0004*/ 	.word	0xffffffff
	.align		4
        /*0008*/ 	.word	0x00000000
	.align		4
        /*000c*/ 	.word	0xfffffffe
	.align		4
        /*0010*/ 	.word	0x00000000
	.align		4
        /*0014*/ 	.word	0xfffffffd
	.align		4
        /*0018*/ 	.word	0x00000000
	.align		4
        /*001c*/ 	.word	0xfffffffc


//--------------------- .text._Z9lcsKernelPKiPiS1_S0_S1_iii --------------------------
	.section	.text._Z9lcsKernelPKiPiS1_S0_S1_iii,"ax",@progbits
	.align	128
        .global         _Z9lcsKernelPKiPiS1_S0_S1_iii
        .type           _Z9lcsKernelPKiPiS1_S0_S1_iii,@function
        .size           _Z9lcsKernelPKiPiS1_S0_S1_iii,(.L_x_18 - _Z9lcsKernelPKiPiS1_S0_S1_iii)
        .other          _Z9lcsKernelPKiPiS1_S0_S1_iii,@"STO_CUDA_ENTRY STV_DEFAULT"
_Z9lcsKernelPKiPiS1_S0_S1_iii:
.text._Z9lcsKernelPKiPiS1_S0_S1_iii:
[----:B------:R-:W-:Y:S01]  /*0000*/  LDC R1, c[0x0][0x37c] ;  /* 0x0000df00ff017b82 */ /* 0x000fe20000000800 */
[----:B------:R-:W0:Y:S07]  /*0010*/  S2R R22, SR_TID.X ;  /* 0x0000000000167919 */ /* 0x000e2e0000002100 */
[----:B------:R-:W1:Y:S01]  /*0020*/  S2UR UR4, SR_CTAID.X ;  /* 0x00000000000479c3 */ /* 0x000e620000002500 */
[----:B------:R-:W1:Y:S01]  /*0030*/  LDCU UR5, c[0x0][0x360] ;  /* 0x00006c00ff0577ac */ /* 0x000e620008000800 */
[----:B------:R-:W2:Y:S01]  /*0040*/  LDCU UR6, c[0x0][0x3ac] ;  /* 0x00007580ff0677ac */ /* 0x000ea20008000800 */
[----:B-1----:R-:W-:-:S02]  /*0050*/  UIMAD UR4, UR4, UR5, URZ ;  /* 0x00000005040472a4 */ /* 0x002fc4000f8e02ff */
[----:B--2---:R-:W-:-:S04]  /*0060*/  UIADD3 UR5, UPT, UPT, UR6, -0x1, URZ ;  /* 0xffffffff06057890 */ /* 0x004fc8000fffe0ff */
[----:B0-----:R-:W-:-:S05]  /*0070*/  VIADD R0, R22, UR4 ;  /* 0x0000000416007c36 */ /* 0x001fca0008000000 */
[----:B------:R-:W-:-:S13]  /*0080*/  ISETP.GE.AND P0, PT, R0, UR5, PT ;  /* 0x0000000500007c0c */ /* 0x000fda000bf06270 */
[----:B------:R-:W-:Y:S05]  /*0090*/  @P0 EXIT ;  /* 0x000000000000094d */ /* 0x000fea0003800000 */
[----:B------:R-:W0:Y:S01]  /*00a0*/  LDC.64 R2, c[0x0][0x398] ;  /* 0x0000e600ff027b82 */ /* 0x000e220000000a00 */
[----:B------:R-:W1:Y:S01]  /*00b0*/  LDCU.64 UR6, c[0x0][0x358] ;  /* 0x00006b00ff0677ac */ /* 0x000e620008000a00 */
[----:B------:R-:W2:Y:S01]  /*00c0*/  LDCU UR5, c[0x0][0x3a8] ;  /* 0x00007500ff0577ac */ /* 0x000ea20008000800 */
[----:B0-----:R-:W-:-:S05]  /*00d0*/  IMAD.WIDE R2, R0, 0x4, R2 ;  /* 0x0000000400027825 */ /* 0x001fca00078e0202 */
[----:B-1----:R-:W3:Y:S04]  /*00e0*/  LDG.E R17, desc[UR6][R2.64] ;  /* 0x0000000602117981 */ /* 0x002ee8000c1e1900 */
[----:B------:R-:W4:Y:S01]  /*00f0*/  LDG.E R4, desc[UR6][R2.64+0x4] ;  /* 0x0000040602047981 */ /* 0x000f22000c1e1900 */
[----:B--2---:R-:W-:Y:S01]  /*0100*/  UISETP.GE.AND UP0, UPT, UR5, URZ, UPT ;  /* 0x000000ff0500728c */ /* 0x004fe2000bf06270 */
[--C-:B---3--:R-:W-:Y:S02]  /*0110*/  IMAD.IADD R16, R0, 0x1, R17.reuse ;  /* 0x0000000100107824 */ /* 0x108fe400078e0211 */
[----:B----4-:R-:W-:-:S06]  /*0120*/  IMAD.IADD R18, R4, 0x1, -R17 ;  /* 0x0000000104127824 */ /* 0x010fcc00078e0a11 */
[----:B------:R-:W-:Y:S05]  /*0130*/  BRA.U !UP0, `(.L_x_0) ;  /* 0x0000000d08687547 */ /* 0x000fea000b800000 */
[--C-:B------:R-:W-:Y:S01]  /*0140*/  IADD3 R22, PT, PT, R22, UR4, R17.reuse ;  /* 0x0000000416167c10 */ /* 0x100fe2000fffe011 */
[----:B------:R-:W-:Y:S01]  /*0150*/  IMAD.MOV.U32 R21, RZ, RZ, RZ ;  /* 0x000000ffff157224 */ /* 0x000fe200078e00ff */
[--C-:B------:R-:W-:Y:S02]  /*0160*/  IADD3 R19, PT, PT, R4, 0x1, -R17.reuse ;  /* 0x0000000104137810 */ /* 0x100fe40007ffe811 */
[----:B------:R-:W-:Y:S02]  /*0170*/  SHF.R.S32.HI R20, RZ, 0x1f, R17 ;  /* 0x0000001fff147819 */ /* 0x000fe40000011411 */
[----:B------:R-:W-:Y:S02]  /*0180*/  IADD3 R22, PT, PT, R22, -0x1, RZ ;  /* 0xffffffff16167810 */ /* 0x000fe40007ffe0ff */
[C---:B------:R-:W-:Y:S02]  /*0190*/  LOP3.LUT R26, R19.reuse, 0x3, RZ, 0xc0, !PT ;  /* 0x00000003131a7812 */ /* 0x040fe400078ec0ff */
[----:B------:R-:W-:-:S02]  /*01a0*/  LOP3.LUT R23, R19, 0xfffffffc, RZ, 0xc0, !PT ;  /* 0xfffffffc13177812 */ /* 0x000fc400078ec0ff */
[----:B------:R-:W-:-:S07]  /*01b0*/  LOP3.LUT R24, R19, 0xfffffff8, RZ, 0xc0, !PT ;  /* 0xfffffff813187812 */ /* 0x000fce00078ec0ff */
.L_x_16:
[----:B------:R-:W-:Y:S01]  /*01c0*/  ISETP.GE.AND P0, PT, R18, RZ, PT ;  /* 0x000000ff1200720c */ /* 0x000fe20003f06270 */
[----:B------:R-:W0:Y:S01]  /*01d0*/  LDCU.64 UR8, c[0x0][0x388] ;  /* 0x00007100ff0877ac */ /* 0x000e220008000a00 */
[----:B------:R-:W-:Y:S11]  /*01e0*/  BSSY.RECONVERGENT B0, `(.L_x_1) ;  /* 0x00000cb000007945 */ /* 0x000ff60003800200 */
[----:B-1234-:R-:W-:Y:S05]  /*01f0*/  @!P0 BRA `(.L_x_2) ;  /* 0x0000000c00248947 */ /* 0x01efea0003800000 */
[----:B------:R-:W1:Y:S01]  /*0200*/  LDC R31, c[0x0][0x3b0] ;  /* 0x0000ec00ff1f7b82 */ /* 0x000e620000000800 */
[C---:B------:R-:W-:Y:S01]  /*0210*/  ISETP.NE.AND P0, PT, R21.reuse, RZ, PT ;  /* 0x000000ff1500720c */ /* 0x040fe20003f05270 */
[----:B------:R-:W-:-:S04]  /*0220*/  VIADD R4, R21, 0xffffffff ;  /* 0xffffffff15047836 */ /* 0x000fc80000000000 */
[-C--:B-1----:R-:W-:Y:S02]  /*0230*/  IMAD R14, R4, R31.reuse, R16 ;  /* 0x0000001f040e7224 */ /* 0x082fe400078e0210 */
[----:B------:R-:W-:-:S06]  /*0240*/  IMAD R25, R21, R31, RZ ;  /* 0x0000001f15197224 */ /* 0x000fcc00078e02ff */
[----:B------:R-:W-:Y:S05]  /*0250*/  @P0 BRA `(.L_x_3) ;  /* 0x0000000000d40947 */ /* 0x000fea0003800000 */
[----:B------:R-:W-:Y:S01]  /*0260*/  ISETP.GE.U32.AND P0, PT, R18, 0x7, PT ;  /* 0x000000071200780c */ /* 0x000fe20003f06070 */
[----:B------:R-:W-:Y:S01]  /*0270*/  BSSY.RECONVERGENT B1, `(.L_x_4) ;  /* 0x0000016000017945 */ /* 0x000fe20003800200 */
[----:B------:R-:W-:-:S11]  /*0280*/  IMAD.MOV.U32 R4, RZ, RZ, RZ ;  /* 0x000000ffff047224 */ /* 0x000fd600078e00ff */
[----:B------:R-:W-:Y:S05]  /*0290*/  @!P0 BRA `(.L_x_5) ;  /* 0x00000000004c8947 */ /* 0x000fea0003800000 */
[----:B------:R-:W1:Y:S01]  /*02a0*/  LDC.64 R2, c[0x0][0x3a0] ;  /* 0x0000e800ff027b82 */ /* 0x000e620000000a00 */
[----:B------:R-:W-:Y:S01]  /*02b0*/  BSSY.RECONVERGENT B2, `(.L_x_6) ;  /* 0x0000010000027945 */ /* 0x000fe20003800200 */
[----:B------:R-:W-:Y:S02]  /*02c0*/  IMAD.IADD R14, R14, 0x1, R31 ;  /* 0x000000010e0e7824 */ /* 0x000fe400078e021f */
[----:B------:R-:W-:-:S07]  /*02d0*/  IMAD.MOV.U32 R7, RZ, RZ, RZ ;  /* 0x000000ffff077224 */ /* 0x000fce00078e00ff */
.L_x_7:
[----:B--2---:R-:W-:Y:S01]  /*02e0*/  IADD3 R5, PT, PT, R14, R7, RZ ;  /* 0x000000070e057210 */ /* 0x004fe20007ffe0ff */
[----:B------:R-:W-:-:S04]  /*02f0*/  VIADD R7, R7, 0x8 ;  /* 0x0000000807077836 */ /* 0x000fc80000000000 */
[----:B-1----:R-:W-:Y:S01]  /*0300*/  IMAD.WIDE R4, R5, 0x4, R2 ;  /* 0x0000000405047825 */ /* 0x002fe200078e0202 */
[----:B------:R-:W-:-:S04]  /*0310*/  ISETP.NE.AND P0, PT, R7, R24, PT ;  /* 0x000000180700720c */ /* 0x000fc80003f05270 */
[----:B------:R2:W-:Y:S04]  /*0320*/  STG.E desc[UR6][R4.64], RZ ;  /* 0x000000ff04007986 */ /* 0x0005e8000c101906 */
[----:B------:R2:W-:Y:S04]  /*0330*/  STG.E desc[UR6][R4.64+0x4], RZ ;  /* 0x000004ff04007986 */ /* 0x0005e8000c101906 */
[----:B------:R2:W-:Y:S04]  /*0340*/  STG.E desc[UR6][R4.64+0x8], RZ ;  /* 0x000008ff04007986 */ /* 0x0005e8000c101906 */
[----:B------:R2:W-:Y:S04]  /*0350*/  STG.E desc[UR6][R4.64+0xc], RZ ;  /* 0x00000cff04007986 */ /* 0x0005e8000c101906 */
[----:B------:R2:W-:Y:S04]  /*0360*/  STG.E desc[UR6][R4.64+0x10], RZ ;  /* 0x000010ff04007986 */ /* 0x0005e8000c101906 */
[----:B------:R2:W-:Y:S04]  /*0370*/  STG.E desc[UR6][R4.64+0x14], RZ ;  /* 0x000014ff04007986 */ /* 0x0005e8000c101906 */
[----:B------:R2:W-:Y:S04]  /*0380*/  STG.E desc[UR6][R4.64+0x18], RZ ;  /* 0x000018ff04007986 */ /* 0x0005e8000c101906 */
[----:B------:R2:W-:Y:S01]  /*0390*/  STG.E desc[UR6][R4.64+0x1c], RZ ;  /* 0x00001cff04007986 */ /* 0x0005e2000c101906 */
[----:B------:R-:W-:Y:S05]  /*03a0*/  @P0 BRA `(.L_x_7) ;  /* 0xfffffffc00cc0947 */ /* 0x000fea000383ffff */
[----:B0-----:R-:W-:Y:S05]  /*03b0*/  BSYNC.RECONVERGENT B2 ;  /* 0x0000000000027941 */ /* 0x001fea0003800200 */
.L_x_6:
[----:B--2---:R-:W-:-:S07]  /*03c0*/  IMAD.MOV.U32 R4, RZ, RZ, R24 ;  /* 0x000000ffff047224 */ /* 0x004fce00078e0018 */
.L_x_5:
[----:B0-----:R-:W-:Y:S05]  /*03d0*/  BSYNC.RECONVERGENT B1 ;  /* 0x0000000000017941 */ /* 0x001fea0003800200 */
.L_x_4:
[----:B------:R-:W-:-:S04]  /*03e0*/  LOP3.LUT R2, R19, 0x7, RZ, 0xc0, !PT ;  /* 0x0000000713027812 */ /* 0x000fc800078ec0ff */
[----:B------:R-:W-:-:S13]  /*03f0*/  ISETP.NE.AND P0, PT, R2, RZ, PT ;  /* 0x000000ff0200720c */ /* 0x000fda0003f05270 */
[----:B------:R-:W-:Y:S05]  /*0400*/  @!P0 BRA `(.L_x_2) ;  /* 0x0000000800a08947 */ /* 0x000fea0003800000 */
[----:B------:R-:W-:Y:S01]  /*0410*/  VIADD R2, R2, 0xffffffff ;  /* 0xffffffff02027836 */ /* 0x000fe20000000000 */
[----:B------:R-:W-:-:S04]  /*0420*/  ISETP.NE.AND P1, PT, R26, RZ, PT ;  /* 0x000000ff1a00720c */ /* 0x000fc80003f25270 */
[----:B------:R-:W-:-:S13]  /*0430*/  ISETP.GE.U32.AND P0, PT, R2, 0x3, PT ;  /* 0x000000030200780c */ /* 0x000fda0003f06070 */
[----:B------:R-:W0:Y:S01]  /*0440*/  @P0 LDC.64 R2, c[0x0][0x3a0] ;  /* 0x0000e800ff020b82 */ /* 0x000e220000000a00 */
[----:B------:R-:W-:Y:S01]  /*0450*/  @P0 IADD3 R5, PT, PT, R16, R4, R25 ;  /* 0x0000000410050210 */ /* 0x000fe20007ffe019 */
[----:B------:R-:W-:-:S04]  /*0460*/  @P0 VIADD R4, R4, 0x4 ;  /* 0x0000000404040836 */ /* 0x000fc80000000000 */
[----:B0-----:R-:W-:-:S05]  /*0470*/  @P0 IMAD.WIDE R2, R5, 0x4, R2 ;  /* 0x0000000405020825 */ /* 0x001fca00078e0202 */
[----:B------:R3:W-:Y:S04]  /*0480*/  @P0 STG.E desc[UR6][R2.64], RZ ;  /* 0x000000ff02000986 */ /* 0x0007e8000c101906 */
[----:B------:R3:W-:Y:S04]  /*0490*/  @P0 STG.E desc[UR6][R2.64+0x4], RZ ;  /* 0x000004ff02000986 */ /* 0x0007e8000c101906 */
[----:B------:R3:W-:Y:S04]  /*04a0*/  @P0 STG.E desc[UR6][R2.64+0x8], RZ ;  /* 0x000008ff02000986 */ /* 0x0007e8000c101906 */
[----:B------:R3:W-:Y:S01]  /*04b0*/  @P0 STG.E desc[UR6][R2.64+0xc], RZ ;  /* 0x00000cff02000986 */ /* 0x0007e2000c101906 */
[----:B------:R-:W-:Y:S05]  /*04c0*/  @!P1 BRA `(.L_x_2) ;  /* 0x0000000800709947 */ /* 0x000fea0003800000 */
[----:B------:R-:W-:Y:S02]  /*04d0*/  ISETP.NE.AND P0, PT, R26, 0x1, PT ;  /* 0x000000011a00780c */ /* 0x000fe40003f05270 */
[----:B------:R-:W-:-:S11]  /*04e0*/  LOP3.LUT P1, RZ, R19, 0x1, RZ, 0xc0, !PT ;  /* 0x0000000113ff7812 */ /* 0x000fd6000782c0ff */
[----:B---3--:R-:W0:Y:S01]  /*04f0*/  @P0 LDC.64 R2, c[0x0][0x3a0] ;  /* 0x0000e800ff020b82 */ /* 0x008e220000000a00 */
[----:B------:R-:W-:Y:S02]  /*0500*/  @P0 IADD3 R5, PT, PT, R16, R4, R25 ;  /* 0x0000000410050210 */ /* 0x000fe40007ffe019 */
[----:B------:R-:W-:-:S03]  /*0510*/  @P0 IADD3 R4, PT, PT, R4, 0x2, RZ ;  /* 0x0000000204040810 */ /* 0x000fc60007ffe0ff */
[----:B0-----:R-:W-:-:S05]  /*0520*/  @P0 IMAD.WIDE R2, R5, 0x4, R2 ;  /* 0x0000000405020825 */ /* 0x001fca00078e0202 */
[----:B------:R4:W-:Y:S04]  /*0530*/  @P0 STG.E desc[UR6][R2.64], RZ ;  /* 0x000000ff02000986 */ /* 0x0009e8000c101906 */
[----:B------:R4:W-:Y:S01]  /*0540*/  @P0 STG.E desc[UR6][R2.64+0x4], RZ ;  /* 0x000004ff02000986 */ /* 0x0009e2000c101906 */
[----:B------:R-:W-:Y:S05]  /*0550*/  @!P1 BRA `(.L_x_2) ;  /* 0x00000008004c9947 */ /* 0x000fea0003800000 */
[----:B----4-:R-:W0:Y:S01]  /*0560*/  LDC.64 R2, c[0x0][0x3a0] ;  /* 0x0000e800ff027b82 */ /* 0x010e220000000a00 */
[----:B------:R-:W-:-:S05]  /*0570*/  IADD3 R25, PT, PT, R16, R4, R25 ;  /* 0x0000000410197210 */ /* 0x000fca0007ffe019 */
[----:B0-----:R-:W-:-:S05]  /*0580*/  IMAD.WIDE R2, R25, 0x4, R2 ;  /* 0x0000000419027825 */ /* 0x001fca00078e0202 */
[----:B------:R0:W-:Y:S01]  /*0590*/  STG.E desc[UR6][R2.64], RZ ;  /* 0x000000ff02007986 */ /* 0x0001e2000c101906 */
[----:B------:R-:W-:Y:S05]  /*05a0*/  BRA `(.L_x_2) ;  /* 0x0000000800387947 */ /* 0x000fea0003800000 */
.L_x_3:
[----:B------:R-:W1:Y:S01]  /*05b0*/  LDC.64 R2, c[0x0][0x380] ;  /* 0x0000e000ff027b82 */ /* 0x000e620000000a00 */
[----:B------:R-:W-:Y:S01]  /*05c0*/  ISETP.GE.U32.AND P0, PT, R18, 0x3, PT ;  /* 0x000000031200780c */ /* 0x000fe20003f06070 */
[----:B------:R-:W-:Y:S01]  /*05d0*/  BSSY.RECONVERGENT B1, `(.L_x_8) ;  /* 0x000004c000017945 */ /* 0x000fe20003800200 */
[----:B------:R-:W-:Y:S02]  /*05e0*/  IMAD.MOV.U32 R27, RZ, RZ, RZ ;  /* 0x000000ffff1b7224 */ /* 0x000fe400078e00ff */
[----:B-1----:R-:W-:-:S09]  /*05f0*/  IMAD.WIDE R2, R21, 0x4, R2 ;  /* 0x0000000415027825 */ /* 0x002fd200078e0202 */
[----:B------:R-:W-:Y:S05]  /*0600*/  @!P0 BRA `(.L_x_9) ;  /* 0x0000000400208947 */ /* 0x000fea0003800000 */
[----:B------:R-:W-:Y:S01]  /*0610*/  HFMA2 R28, -RZ, RZ, 0, 0 ;  /* 0x00000000ff1c7431 */ /* 0x000fe200000001ff */
[----:B------:R-:W-:Y:S01]  /*0620*/  BSSY.RECONVERGENT B2, `(.L_x_10) ;  /* 0x0000045000027945 */ /* 0x000fe20003800200 */
[----:B------:R-:W-:Y:S02]  /*0630*/  IMAD R31, R4, R31, R22 ;  /* 0x0000001f041f7224 */ /* 0x000fe400078e0216 */
[----:B------:R-:W-:Y:S02]  /*0640*/  IMAD.MOV R29, RZ, RZ, -R23 ;  /* 0x000000ffff1d7224 */ /* 0x000fe400078e0a17 */
[----:B------:R-:W-:Y:S02]  /*0650*/  IMAD.IADD R27, R22, 0x1, R25 ;  /* 0x00000001161b7824 */ /* 0x000fe400078e0219 */
[----:B------:R-:W-:-:S07]  /*0660*/  VIADD R15, R25, 0x1 ;  /* 0x00000001190f7836 */ /* 0x000fce0000000000 */
.L_x_13:
[----:B------:R-:W1:Y:S01]  /*0670*/  LDC.64 R4, c[0x0][0x3a0] ;  /* 0x0000e800ff047b82 */ /* 0x000e620000000a00 */
[----:B------:R-:W-:Y:S01]  /*0680*/  IADD3 R7, P0, PT, R17, R28, RZ ;  /* 0x0000001c11077210 */ /* 0x000fe20007f1e0ff */
[----:B------:R-:W-:Y:S01]  /*0690*/  BSSY.RECONVERGENT B3, `(.L_x_11) ;  /* 0x0000016000037945 */ /* 0x000fe20003800200 */
[----:B------:R-:W-:Y:S02]  /*06a0*/  IMAD.MOV.U32 R33, RZ, RZ, RZ ;  /* 0x000000ffff217224 */ /* 0x000fe400078e00ff */
[C---:B------:R-:W-:Y:S01]  /*06b0*/  LEA.HI.X.SX32 R8, R28.reuse, R20, 0x1, P0 ;  /* 0x000000141c087211 */ /* 0x040fe200000f0eff */
[----:B------:R-:W-:Y:S01]  /*06c0*/  IMAD.MOV.U32 R35, RZ, RZ, R25 ;  /* 0x000000ffff237224 */ /* 0x000fe200078e0019 */
[----:B------:R-:W-:Y:S02]  /*06d0*/  ISETP.NE.AND P0, PT, R28, RZ, PT ;  /* 0x000000ff1c00720c */ /* 0x000fe40003f05270 */
[----:B0-----:R-:W-:-:S04]  /*06e0*/  LEA R6, P1, R7, UR8, 0x2 ;  /* 0x0000000807067c11 */ /* 0x001fc8000f8210ff */
[----:B------:R-:W-:Y:S01]  /*06f0*/  LEA.HI.X R7, R7, UR9, R8, 0x2, P1 ;  /* 0x0000000907077c11 */ /* 0x000fe200088f1408 */
[----:B-1----:R-:W-:-:S06]  /*0700*/  IMAD.WIDE R8, R31, 0x4, R4 ;  /* 0x000000041f087825 */ /* 0x002fcc00078e0204 */
[----:B------:R-:W-:Y:S05]  /*0710*/  @!P0 BRA `(.L_x_12) ;  /* 0x0000000000348947 */ /* 0x000fea0003800000 */
[----:B------:R-:W2:Y:S04]  /*0720*/  LDG.E R10, desc[UR6][R2.64+-0x4] ;  /* 0xfffffc06020a7981 */ /* 0x000ea8000c1e1900 */
[----:B------:R-:W2:Y:S02]  /*0730*/  LDG.E R11, desc[UR6][R6.64+-0x4] ;  /* 0xfffffc06060b7981 */ /* 0x000ea4000c1e1900 */
[----:B--2---:R-:W-:-:S13]  /*0740*/  ISETP.NE.AND P0, PT, R10, R11, PT ;  /* 0x0000000b0a00720c */ /* 0x004fda0003f05270 */
[----:B------:R-:W-:Y:S01]  /*0750*/  @P0 VIADD R13, R31, 0x1 ;  /* 0x000000011f0d0836 */ /* 0x000fe20000000000 */
[----:B------:R-:W2:Y:S01]  /*0760*/  @!P0 LDG.E R33, desc[UR6][R8.64] ;  /* 0x0000000608218981 */ /* 0x000ea2000c1e1900 */
[----:B------:R-:W-:-:S04]  /*0770*/  @P0 IMAD.WIDE R10, R27, 0x4, R4 ;  /* 0x000000041b0a0825 */ /* 0x000fc800078e0204 */
[----:B------:R-:W-:Y:S02]  /*0780*/  @P0 IMAD.WIDE R12, R13, 0x4, R4 ;  /* 0x000000040d0c0825 */ /* 0x000fe400078e0204 */
[----:B------:R-:W3:Y:S04]  /*0790*/  @P0 LDG.E R11, desc[UR6][R10.64] ;  /* 0x000000060a0b0981 */ /* 0x000ee8000c1e1900 */
[----:B------:R-:W3:Y:S01]  /*07a0*/  @P0 LDG.E R12, desc[UR6][R12.64] ;  /* 0x000000060c0c0981 */ /* 0x000ee2000c1e1900 */
[----:B------:R-:W-:Y:S02]  /*07b0*/  @!P0 IMAD.IADD R35, R25, 0x1, R28 ;  /* 0x0000000119238824 */ /* 0x000fe400078e021c */
[----:B------:R-:W-:Y:S01]  /*07c0*/  @P0 VIADD R35, R15, 0xffffffff ;  /* 0xffffffff0f230836 */ /* 0x000fe20000000000 */
[----:B--2---:R-:W-:-:S02]  /*07d0*/  @!P0 IADD3 R33, PT, PT, R33, 0x1, RZ ;  /* 0x0000000121218810 */ /* 0x004fc40007ffe0ff */
[----:B---3--:R-:W-:-:S07]  /*07e0*/  @P0 VIMNMX R33, PT, PT, R12, R11, !PT ;  /* 0x0000000b0c210248 */ /* 0x008fce0007fe0100 */
.L_x_12:
[----:B------:R-:W-:Y:S05]  /*07f0*/  BSYNC.RECONVERGENT B3 ;  /* 0x0000000000037941 */ /* 0x000fea0003800200 */
.L_x_11:
[----:B------:R-:W-:-:S04]  /*0800*/  IMAD.IADD R11, R16, 0x1, R35 ;  /* 0x00000001100b7824 */ /* 0x000fc800078e0223 */
[----:B------:R-:W-:-:S05]  /*0810*/  IMAD.WIDE R10, R11, 0x4, R4 ;  /* 0x000000040b0a7825 */ /* 0x000fca00078e0204 */
[----:B------:R0:W-:Y:S04]  /*0820*/  STG.E desc[UR6][R10.64], R33 ;  /* 0x000000210a007986 */ /* 0x0001e8000c101906 */
[----:B------:R-:W2:Y:S04]  /*0830*/  LDG.E R12, desc[UR6][R2.64+-0x4] ;  /* 0xfffffc06020c7981 */ /* 0x000ea8000c1e1900 */
[----:B------:R-:W2:Y:S02]  /*0840*/  LDG.E R13, desc[UR6][R6.64] ;  /* 0x00000006060d7981 */ /* 0x000ea4000c1e1900 */
[----:B--2---:R-:W-:-:S13]  /*0850*/  ISETP.NE.AND P0, PT, R12, R13, PT ;  /* 0x0000000d0c00720c */ /* 0x004fda0003f05270 */
[----:B------:R-:W-:Y:S01]  /*0860*/  @P0 VIADD R13, R27, 0x1 ;  /* 0x000000011b0d0836 */ /* 0x000fe20000000000 */
[----:B------:R-:W2:Y:S03]  /*0870*/  @P0 LDG.E R30, desc[UR6][R8.64+0x8] ;  /* 0x00000806081e0981 */ /* 0x000ea6000c1e1900 */
[----:B------:R-:W-:Y:S01]  /*0880*/  @P0 IMAD.WIDE R12, R13, 0x4, R4 ;  /* 0x000000040d0c0825 */ /* 0x000fe200078e0204 */
[----:B------:R-:W3:Y:S05]  /*0890*/  @!P0 LDG.E R32, desc[UR6][R8.64+0x4] ;  /* 0x0000040608208981 */ /* 0x000eea000c1e1900 */
[----:B------:R-:W2:Y:S01]  /*08a0*/  @P0 LDG.E R13, desc[UR6][R12.64] ;  /* 0x000000060c0d0981 */ /* 0x000ea2000c1e1900 */
[----:B------:R-:W-:-:S04]  /*08b0*/  VIADD R37, R27, 0x2 ;  /* 0x000000021b257836 */ /* 0x000fc80000000000 */
[----:B------:R-:W-:Y:S01]  /*08c0*/  IMAD.WIDE R4, R37, 0x4, R4 ;  /* 0x0000000425047825 */ /* 0x000fe200078e0204 */
[----:B--2---:R-:W-:Y:S02]  /*08d0*/  @P0 VIMNMX R35, PT, PT, R30, R13, !PT ;  /* 0x0000000d1e230248 */ /* 0x004fe40007fe0100 */
[----:B---3--:R-:W-:-:S05]  /*08e0*/  @!P0 IADD3 R35, PT, PT, R32, 0x1, RZ ;  /* 0x0000000120238810 */ /* 0x008fca0007ffe0ff */
[----:B------:R1:W-:Y:S04]  /*08f0*/  STG.E desc[UR6][R4.64], R35 ;  /* 0x0000002304007986 */ /* 0x0003e8000c101906 */
[----:B0-----:R-:W2:Y:S04]  /*0900*/  LDG.E R10, desc[UR6][R2.64+-0x4] ;  /* 0xfffffc06020a7981 */ /* 0x001ea8000c1e1900 */
[----:B------:R-:W2:Y:S02]  /*0910*/  LDG.E R11, desc[UR6][R6.64+0x4] ;  /* 0x00000406060b7981 */ /* 0x000ea4000c1e1900 */
[----:B--2---:R-:W-:-:S13]  /*0920*/  ISETP.NE.AND P0, PT, R10, R11, PT ;  /* 0x0000000b0a00720c */ /* 0x004fda0003f05270 */
[----:B------:R-:W2:Y:S04]  /*0930*/  @P0 LDG.E R10, desc[UR6][R8.64+0xc] ;  /* 0x00000c06080a0981 */ /* 0x000ea8000c1e1900 */
[----:B------:R-:W3:Y:S01]  /*0940*/  @!P0 LDG.E R12, desc[UR6][R8.64+0x8] ;  /* 0x00000806080c8981 */ /* 0x000ee2000c1e1900 */
[----:B--2---:R-:W-:Y:S01]  /*0950*/  @P0 VIMNMX R11, PT, PT, R10, R35, !PT ;  /* 0x000000230a0b0248 */ /* 0x004fe20007fe0100 */
[----:B---3--:R-:W-:-:S05]  /*0960*/  @!P0 VIADD R11, R12, 0x1 ;  /* 0x000000010c0b8836 */ /* 0x008fca0000000000 */
[----:B------:R1:W-:Y:S04]  /*0970*/  STG.E desc[UR6][R4.64+0x4], R11 ;  /* 0x0000040b04007986 */ /* 0x0003e8000c101906 */
[----:B------:R-:W2:Y:S04]  /*0980*/  LDG.E R13, desc[UR6][R6.64+0x8] ;  /* 0x00000806060d7981 */ /* 0x000ea8000c1e1900 */
[----:B------:R-:W2:Y:S02]  /*0990*/  LDG.E R10, desc[UR6][R2.64+-0x4] ;  /* 0xfffffc06020a7981 */ /* 0x000ea4000c1e1900 */
[----:B--2---:R-:W-:-:S13]  /*09a0*/  ISETP.NE.AND P0, PT, R10, R13, PT ;  /* 0x0000000d0a00720c */ /* 0x004fda0003f05270 */
[----:B------:R-:W2:Y:S04]  /*09b0*/  @P0 LDG.E R10, desc[UR6][R8.64+0x10] ;  /* 0x00001006080a0981 */ /* 0x000ea8000c1e1900 */
[----:B------:R-:W3:Y:S01]  /*09c0*/  @!P0 LDG.E R12, desc[UR6][R8.64+0xc] ;  /* 0x00000c06080c8981 */ /* 0x000ee2000c1e1900 */
[----:B------:R-:W-:Y:S01]  /*09d0*/  VIADD R29, R29, 0x4 ;  /* 0x000000041d1d7836 */ /* 0x000fe20000000000 */
[----:B------:R-:W-:Y:S01]  /*09e0*/  IADD3 R28, PT, PT, R28, 0x4, RZ ;  /* 0x000000041c1c7810 */ /* 0x000fe20007ffe0ff */
[----:B------:R-:W-:Y:S02]  /*09f0*/  VIADD R15, R15, 0x4 ;  /* 0x000000040f0f7836 */ /* 0x000fe40000000000 */
[----:B------:R-:W-:Y:S02]  /*0a00*/  VIADD R31, R31, 0x4 ;  /* 0x000000041f1f7836 */ /* 0x000fe40000000000 */
[----:B------:R-:W-:Y:S01]  /*0a10*/  VIADD R27, R27, 0x4 ;  /* 0x000000041b1b7836 */ /* 0x000fe20000000000 */
[----:B--2---:R-:W-:Y:S01]  /*0a20*/  @P0 VIMNMX R13, PT, PT, R10, R11, !PT ;  /* 0x0000000b0a0d0248 */ /* 0x004fe20007fe0100 */
[----:B---3--:R-:W-:-:S05]  /*0a30*/  @!P0 VIADD R13, R12, 0x1 ;  /* 0x000000010c0d8836 */ /* 0x008fca0000000000 */
[----:B------:R1:W-:Y:S01]  /*0a40*/  STG.E desc[UR6][R4.64+0x8], R13 ;  /* 0x0000080d04007986 */ /* 0x0003e2000c101906 */
[----:B------:R-:W-:-:S13]  /*0a50*/  ISETP.NE.AND P0, PT, R29, RZ, PT ;  /* 0x000000ff1d00720c */ /* 0x000fda0003f05270 */
[----:B-1----:R-:W-:Y:S05]  /*0a60*/  @P0 BRA `(.L_x_13) ;  /* 0xfffffffc00000947 */ /* 0x002fea000383ffff */
[----:B------:R-:W-:Y:S05]  /*0a70*/  BSYNC.RECONVERGENT B2 ;  /* 0x0000000000027941 */ /* 0x000fea0003800200 */
.L_x_10:
[----:B------:R-:W-:-:S07]  /*0a80*/  MOV R27, R23 ;  /* 0x00000017001b7202 */ /* 0x000fce0000000f00 */
.L_x_9:
[----:B0-----:R-:W-:Y:S05]  /*0a90*/  BSYNC.RECONVERGENT B1 ;  /* 0x0000000000017941 */ /* 0x001fea0003800200 */
.L_x_8:
[----:B------:R-:W-:-:S13]  /*0aa0*/  ISETP.NE.AND P0, PT, R26, RZ, PT ;  /* 0x000000ff1a00720c */ /* 0x000fda0003f05270 */
[----:B------:R-:W-:Y:S05]  /*0ab0*/  @!P0 BRA `(.L_x_2) ;  /* 0x0000000000f48947 */ /* 0x000fea0003800000 */
[----:B------:R-:W0:Y:S01]  /*0ac0*/  LDC.64 R4, c[0x0][0x388] ;  /* 0x0000e200ff047b82 */ /* 0x000e220000000a00 */
[----:B------:R-:W-:Y:S01]  /*0ad0*/  IADD3 R9, P0, PT, R17, R27, RZ ;  /* 0x0000001b11097210 */ /* 0x000fe20007f1e0ff */
[----:B------:R-:W-:Y:S01]  /*0ae0*/  IMAD.IADD R15, R14, 0x1, R27 ;  /* 0x000000010e0f7824 */ /* 0x000fe200078e021b */
[----:B------:R-:W-:Y:S01]  /*0af0*/  BSSY.RECONVERGENT B1, `(.L_x_14) ;  /* 0x0000017000017945 */ /* 0x000fe20003800200 */
[----:B------:R-:W-:Y:S01]  /*0b00*/  IMAD.MOV.U32 R29, RZ, RZ, RZ ;  /* 0x000000ffff1d7224 */ /* 0x000fe200078e00ff */
[C---:B------:R-:W-:Y:S01]  /*0b10*/  LEA.HI.X.SX32 R10, R27.reuse, R20, 0x1, P0 ;  /* 0x000000141b0a7211 */ /* 0x040fe200000f0eff */
[----:B------:R-:W-:Y:S01]  /*0b20*/  IMAD.MOV.U32 R31, RZ, RZ, R25 ;  /* 0x000000ffff1f7224 */ /* 0x000fe200078e0019 */
[----:B------:R-:W-:Y:S01]  /*0b30*/  ISETP.NE.AND P0, PT, R27, RZ, PT ;  /* 0x000000ff1b00720c */ /* 0x000fe20003f05270 */
[----:B------:R-:W1:Y:S01]  /*0b40*/  LDC.64 R6, c[0x0][0x3a0] ;  /* 0x0000e800ff067b82 */ /* 0x000e620000000a00 */
[----:B0-----:R-:W-:-:S04]  /*0b50*/  LEA R8, P1, R9, R4, 0x2 ;  /* 0x0000000409087211 */ /* 0x001fc800078210ff */
[----:B------:R-:W-:Y:S01]  /*0b60*/  LEA.HI.X R9, R9, R5, R10, 0x2, P1 ;  /* 0x0000000509097211 */ /* 0x000fe200008f140a */
[----:B-1----:R-:W-:-:S06]  /*0b70*/  IMAD.WIDE R10, R15, 0x4, R6 ;  /* 0x000000040f0a7825 */ /* 0x002fcc00078e0206 */
[----:B------:R-:W-:Y:S05]  /*0b80*/  @!P0 BRA `(.L_x_15) ;  /* 0x0000000000348947 */ /* 0x000fea0003800000 */
[----:B------:R-:W2:Y:S04]  /*0b90*/  LDG.E R12, desc[UR6][R2.64+-0x4] ;  /* 0xfffffc06020c7981 */ /* 0x000ea8000c1e1900 */
[----:B------:R-:W2:Y:S01]  /*0ba0*/  LDG.E R13, desc[UR6][R8.64+-0x4] ;  /* 0xfffffc06080d7981 */ /* 0x000ea2000c1e1900 */
[----:B------:R-:W-:Y:S02]  /*0bb0*/  IADD3 R31, PT, PT, R25, R27, RZ ;  /* 0x0000001b191f7210 */ /* 0x000fe40007ffe0ff */
[----:B--2---:R-:W-:-:S13]  /*0bc0*/  ISETP.NE.AND P0, PT, R12, R13, PT ;  /* 0x0000000d0c00720c */ /* 0x004fda0003f05270 */
[----:B------:R-:W-:Y:S01]  /*0bd0*/  @P0 IADD3 R13, PT, PT, R16, -0x1, R31 ;  /* 0xffffffff100d0810 */ /* 0x000fe20007ffe01f */
[----:B------:R-:W-:Y:S01]  /*0be0*/  @!P0 VIADD R15, R15, 0xffffffff ;  /* 0xffffffff0f0f8836 */ /* 0x000fe20000000000 */
[----:B------:R-:W2:Y:S03]  /*0bf0*/  @P0 LDG.E R29, desc[UR6][R10.64] ;  /* 0x000000060a1d0981 */ /* 0x000ea6000c1e1900 */
[----:B------:R-:W-:-:S04]  /*0c00*/  @P0 IMAD.WIDE R12, R13, 0x4, R6 ;  /* 0x000000040d0c0825 */ /* 0x000fc800078e0206 */
[----:B------:R-:W-:Y:S02]  /*0c10*/  @!P0 IMAD.WIDE R14, R15, 0x4, R6 ;  /* 0x000000040f0e8825 */ /* 0x000fe400078e0206 */
[----:B------:R-:W2:Y:S04]  /*0c20*/  @P0 LDG.E R12, desc[UR6][R12.64] ;  /* 0x000000060c0c0981 */ /* 0x000ea8000c1e1900 */
[----:B------:R-:W3:Y:S01]  /*0c30*/  @!P0 LDG.E R14, desc[UR6][R14.64] ;  /* 0x000000060e0e8981 */ /* 0x000ee2000c1e1900 */
[----:B--2---:R-:W-:Y:S01]  /*0c40*/  @P0 VIMNMX R29, PT, PT, R29, R12, !PT ;  /* 0x0000000c1d1d0248 */ /* 0x004fe20007fe0100 */
[----:B---3--:R-:W-:-:S07]  /*0c50*/  @!P0 VIADD R29, R14, 0x1 ;  /* 0x000000010e1d8836 */ /* 0x008fce0000000000 */
.L_x_15:
[----:B------:R-:W-:Y:S05]  /*0c60*/  BSYNC.RECONVERGENT B1 ;  /* 0x0000000000017941 */ /* 0x000fea0003800200 */
.L_x_14:
[----:B------:R-:W-:Y:S01]  /*0c70*/  IMAD.IADD R13, R16, 0x1, R31 ;  /* 0x00000001100d7824 */ /* 0x000fe200078e021f */
[----:B------:R-:W-:-:S03]  /*0c80*/  ISETP.NE.AND P0, PT, R26, 0x1, PT ;  /* 0x000000011a00780c */ /* 0x000fc60003f05270 */
[----:B------:R-:W-:-:S05]  /*0c90*/  IMAD.WIDE R12, R13, 0x4, R6 ;  /* 0x000000040d0c7825 */ /* 0x000fca00078e0206 */
[----:B------:R1:W-:Y:S05]  /*0ca0*/  STG.E desc[UR6][R12.64], R29 ;  /* 0x0000001d0c007986 */ /* 0x0003ea000c101906 */
[----:B------:R-:W-:Y:S05]  /*0cb0*/  @!P0 BRA `(.L_x_2) ;  /* 0x0000000000748947 */ /* 0x000fea0003800000 */
[----:B------:R-:W2:Y:S04]  /*0cc0*/  LDG.E R9, desc[UR6][R8.64] ;  /* 0x0000000608097981 */ /* 0x000ea8000c1e1900 */
[----:B-1----:R-:W2:Y:S01]  /*0cd0*/  LDG.E R12, desc[UR6][R2.64+-0x4] ;  /* 0xfffffc06020c7981 */ /* 0x002ea2000c1e1900 */
[----:B------:R-:W-:-:S05]  /*0ce0*/  IADD3 R28, PT, PT, R27, 0x1, RZ ;  /* 0x000000011b1c7810 */ /* 0x000fca0007ffe0ff */
[----:B------:R-:W-:Y:S01]  /*0cf0*/  IMAD.IADD R25, R25, 0x1, R28 ;  /* 0x0000000119197824 */ /* 0x000fe200078e021c */
[----:B--2---:R-:W-:-:S13]  /*0d00*/  ISETP.NE.AND P0, PT, R12, R9, PT ;  /* 0x000000090c00720c */ /* 0x004fda0003f05270 */
[C---:B------:R-:W-:Y:S01]  /*0d10*/  @P0 IADD3 R13, PT, PT, R16.reuse, -0x1, R25 ;  /* 0xffffffff100d0810 */ /* 0x040fe20007ffe019 */
[----:B------:R-:W2:Y:S04]  /*0d20*/  @P0 LDG.E R14, desc[UR6][R10.64+0x4] ;  /* 0x000004060a0e0981 */ /* 0x000ea8000c1e1900 */
[----:B------:R-:W-:Y:S01]  /*0d30*/  @P0 IMAD.WIDE R12, R13, 0x4, R6 ;  /* 0x000000040d0c0825 */ /* 0x000fe200078e0206 */
[----:B------:R-:W3:Y:S05]  /*0d40*/  @!P0 LDG.E R15, desc[UR6][R10.64] ;  /* 0x000000060a0f8981 */ /* 0x000eea000c1e1900 */
[----:B------:R-:W2:Y:S01]  /*0d50*/  @P0 LDG.E R13, desc[UR6][R12.64] ;  /* 0x000000060c0d0981 */ /* 0x000ea2000c1e1900 */
[----:B------:R-:W-:-:S04]  /*0d60*/  IMAD.IADD R25, R16, 0x1, R25 ;  /* 0x0000000110197824 */ /* 0x000fc800078e0219 */
[----:B------:R-:W-:Y:S01]  /*0d70*/  IMAD.WIDE R6, R25, 0x4, R6 ;  /* 0x0000000419067825 */ /* 0x000fe200078e0206 */
[----:B--2---:R-:W-:-:S03]  /*0d80*/  @P0 VIMNMX R9, PT, PT, R14, R13, !PT ;  /* 0x0000000d0e090248 */ /* 0x004fc60007fe0100 */
[----:B---3--:R-:W-:-:S05]  /*0d90*/  @!P0 VIADD R9, R15, 0x1 ;  /* 0x000000010f098836 */ /* 0x008fca0000000000 */
[----:B------:R2:W-:Y:S01]  /*0da0*/  STG.E desc[UR6][R6.64], R9 ;  /* 0x0000000906007986 */ /* 0x0005e2000c101906 */
[----:B------:R-:W-:-:S13]  /*0db0*/  ISETP.NE.AND P0, PT, R26, 0x2, PT ;  /* 0x000000021a00780c */ /* 0x000fda0003f05270 */
[----:B--2---:R-:W-:Y:S05]  /*0dc0*/  @!P0 BRA `(.L_x_2) ;  /* 0x0000000000308947 */ /* 0x004fea0003800000 */
[----:B------:R-:W-:Y:S01]  /*0dd0*/  IADD3 R8, P0, PT, R17, R28, RZ ;  /* 0x0000001c11087210 */ /* 0x000fe20007f1e0ff */
[----:B------:R-:W2:Y:S03]  /*0de0*/  LDG.E R2, desc[UR6][R2.64+-0x4] ;  /* 0xfffffc0602027981 */ /* 0x000ea6000c1e1900 */
[----:B------:R-:W-:Y:S02]  /*0df0*/  LEA.HI.X.SX32 R12, R28, R20, 0x1, P0 ;  /* 0x000000141c0c7211 */ /* 0x000fe400000f0eff */
[----:B------:R-:W-:-:S04]  /*0e00*/  LEA R4, P0, R8, R4, 0x2 ;  /* 0x0000000408047211 */ /* 0x000fc800078010ff */
[----:B------:R-:W-:-:S06]  /*0e10*/  LEA.HI.X R5, R8, R5, R12, 0x2, P0 ;  /* 0x0000000508057211 */ /* 0x000fcc00000f140c */
[----:B------:R-:W2:Y:S02]  /*0e20*/  LDG.E R5, desc[UR6][R4.64] ;  /* 0x0000000604057981 */ /* 0x000ea4000c1e1900 */
[----:B--2---:R-:W-:-:S13]  /*0e30*/  ISETP.NE.AND P0, PT, R2, R5, PT ;  /* 0x000000050200720c */ /* 0x004fda0003f05270 */
[----:B------:R-:W2:Y:S04]  /*0e40*/  @P0 LDG.E R8, desc[UR6][R10.64+0x8] ;  /* 0x000008060a080981 */ /* 0x000ea8000c1e1900 */
[----:B------:R-:W3:Y:S01]  /*0e50*/  @!P0 LDG.E R12, desc[UR6][R10.64+0x4] ;  /* 0x000004060a0c8981 */ /* 0x000ee2000c1e1900 */
[----:B--2---:R-:W-:Y:S02]  /*0e60*/  @P0 VIMNMX R9, PT, PT, R8, R9, !PT ;  /* 0x0000000908090248 */ /* 0x004fe40007fe0100 */
[----:B---3--:R-:W-:-:S05]  /*0e70*/  @!P0 IADD3 R9, PT, PT, R12, 0x1, RZ ;  /* 0x000000010c098810 */ /* 0x008fca0007ffe0ff */
[----:B------:R2:W-:Y:S02]  /*0e80*/  STG.E desc[UR6][R6.64+0x4], R9 ;  /* 0x0000040906007986 */ /* 0x0005e4000c101906 */
.L_x_2:
[----:B0-----:R-:W-:Y:S05]  /*0e90*/  BSYNC.RECONVERGENT B0 ;  /* 0x0000000000007941 */ /* 0x001fea0003800200 */
.L_x_1:
[----:B------:R-:W0:Y:S02]  /*0ea0*/  LDCU UR5, c[0x0][0x3a8] ;  /* 0x00007500ff0577ac */ /* 0x000e240008000800 */
[C---:B0-----:R-:W-:Y:S01]  /*0eb0*/  ISETP.NE.AND P0, PT, R21.reuse, UR5, PT ;  /* 0x0000000515007c0c */ /* 0x041fe2000bf05270 */
[----:B------:R-:W-:-:S12]  /*0ec0*/  VIADD R21, R21, 0x1 ;  /* 0x0000000115157836 */ /* 0x000fd80000000000 */
[----:B------:R-:W-:Y:S05]  /*0ed0*/  @P0 BRA `(.L_x_16) ;  /* 0xfffffff000b80947 */ /* 0x000fea000383ffff */
.L_x_0:
[----:B------:R-:W0:Y:S08]  /*0ee0*/  LDC R5, c[0x0][0x3b0] ;  /* 0x0000ec00ff057b82 */ /* 0x000e300000000800 */
[----:B---34-:R-:W3:Y:S01]  /*0ef0*/  LDC.64 R2, c[0x0][0x3a0] ;  /* 0x0000e800ff027b82 */ /* 0x018ee20000000a00 */
[----:B0-----:R-:W-:-:S04]  /*0f00*/  IMAD R5, R5, UR5, R16 ;  /* 0x0000000505057c24 */ /* 0x001fc8000f8e0210 */
[----:B------:R-:W-:-:S04]  /*0f10*/  IMAD.IADD R5, R18, 0x1, R5 ;  /* 0x0000000112057824 */ /* 0x000fc800078e0205 */
[----:B---3--:R-:W-:Y:S02]  /*0f20*/  IMAD.WIDE R2, R5, 0x4, R2 ;  /* 0x0000000405027825 */ /* 0x008fe400078e0202 */
[----:B------:R-:W0:Y:S04]  /*0f30*/  LDC.64 R4, c[0x0][0x390] ;  /* 0x0000e400ff047b82 */ /* 0x000e280000000a00 */
[----:B------:R-:W3:Y:S01]  /*0f40*/  LDG.E R3, desc[UR6][R2.64] ;  /* 0x0000000602037981 */ /* 0x000ee2000c1e1900 */
[----:B0-----:R-:W-:-:S05]  /*0f50*/  IMAD.WIDE R4, R0, 0x4, R4 ;  /* 0x0000000400047825 */ /* 0x001fca00078e0204 */
[----:B---3--:R-:W-:Y:S01]  /*0f60*/  STG.E desc[UR6][R4.64], R3 ;  /* 0x0000000304007986 */ /* 0x008fe2000c101906 */
[----:B------:R-:W-:Y:S05]  /*0f70*/  EXIT ;  /* 0x000000000000794d */ /* 0x000fea0003800000 */
.L_x_17:
[----:B------:R-:W-:-:S00]  /*0f80*/  BRA `(.L_x_17) ;  /* 0xfffffffc00fc7947 */ /* 0x000fc0000383ffff */
[----:B------:R-:W-:-:S00]  /*0f90*/  NOP ;  /* 0x0000000000007918 */ /* 0x000fc00000000000 */
        /* <DEDUP_REMOVED lines=14> */
.L_x_18:


//--------------------- .nv.shared.reserved.0     --------------------------
	.section	.nv.shared.reserved.0,"aw",@nobits
	.weak		__nv_reservedSMEM_offset_0_alias
	.size		__nv_reservedSMEM_offset_0_alias, 0, 64
	.other		__nv_reservedSMEM_offset_0_alias,@"STO_CUDA_RESERVED_SHARED STV_DEFAULT"
__nv_reservedSMEM_offset_0_alias:
	.zero		0
	.zero		64


//--------------------- .nv.constant0._Z9lcsKernelPKiPiS1_S0_S1_iii --------------------------
	.section	.nv.constant0._Z9lcsKernelPKiPiS1_S0_S1_iii,"a",@progbits
	.sectionflags	@""
	.align	4
.nv.constant0._Z9lcsKernelPKiPiS1_S0_S1_iii:
	.zero		948


//--------------------- SYMBOLS --------------------------

	.type		.nv.reservedSmem.offset0,@object
	.size		.nv.reservedSmem.offset0,0x4
